//
// Generated by NVIDIA NVVM Compiler
//
// Compiler Build ID: CL-36424714
// Cuda compilation tools, release 13.0, V13.0.88
// Based on NVVM 20.0.0
//

.version 9.0
.target sm_100
.address_size 64

	// .globl	_Z19rev_cummin64_kernelPKdPdii

.visible .entry _Z19rev_cummin64_kernelPKdPdii(
	.param .u64 .ptr .align 1 _Z19rev_cummin64_kernelPKdPdii_param_0,
	.param .u64 .ptr .align 1 _Z19rev_cummin64_kernelPKdPdii_param_1,
	.param .u32 _Z19rev_cummin64_kernelPKdPdii_param_2,
	.param .u32 _Z19rev_cummin64_kernelPKdPdii_param_3
)
{
	.reg .pred 	%p<40>;
	.reg .b32 	%r<62>;
	.reg .b64 	%rd<99>;
	.reg .b64 	%fd<70>;

	ld.param.u64 	%rd3, [_Z19rev_cummin64_kernelPKdPdii_param_0];
	ld.param.u64 	%rd4, [_Z19rev_cummin64_kernelPKdPdii_param_1];
	ld.param.u32 	%r25, [_Z19rev_cummin64_kernelPKdPdii_param_2];
	ld.param.u32 	%r24, [_Z19rev_cummin64_kernelPKdPdii_param_3];
	mov.u32 	%r26, %ntid.x;
	mov.u32 	%r27, %ctaid.x;
	mov.u32 	%r28, %tid.x;
	mad.lo.s32 	%r1, %r26, %r27, %r28;
	setp.ge.s32 	%p1, %r1, %r25;
	@%p1 bra 	$L__BB0_15;
	cvta.to.global.u64 	%rd5, %rd3;
	cvta.to.global.u64 	%rd6, %rd4;
	mul.wide.s32 	%rd7, %r24, %r1;
	shl.b64 	%rd8, %rd7, 3;
	add.s64 	%rd1, %rd5, %rd8;
	add.s64 	%rd2, %rd6, %rd8;
	add.s32 	%r2, %r24, -1;
	mul.wide.s32 	%rd9, %r24, 8;
	add.s64 	%rd10, %rd1, %rd9;
	ld.global.nc.f64 	%fd67, [%rd10+-8];
	add.s64 	%rd11, %rd2, %rd9;
	st.global.f64 	[%rd11+-8], %fd67;
	setp.lt.s32 	%p2, %r24, 2;
	@%p2 bra 	$L__BB0_15;
	add.s32 	%r58, %r24, -2;
	and.b32  	%r4, %r2, 15;
	setp.lt.u32 	%p3, %r58, 15;
	@%p3 bra 	$L__BB0_6;
	add.s32 	%r56, %r24, -8;
	and.b32  	%r29, %r2, -16;
	neg.s32 	%r55, %r29;
$L__BB0_4:
	.pragma "nounroll";
	add.s32 	%r30, %r56, 6;
	mul.wide.u32 	%rd12, %r30, 8;
	add.s64 	%rd13, %rd1, %rd12;
	ld.global.nc.f64 	%fd11, [%rd13];
	setp.lt.f64 	%p4, %fd11, %fd67;
	selp.f64 	%fd12, %fd11, %fd67, %p4;
	add.s64 	%rd14, %rd2, %rd12;
	st.global.f64 	[%rd14], %fd12;
	add.s32 	%r31, %r56, 5;
	mul.wide.u32 	%rd15, %r31, 8;
	add.s64 	%rd16, %rd1, %rd15;
	ld.global.nc.f64 	%fd13, [%rd16];
	setp.lt.f64 	%p5, %fd13, %fd12;
	selp.f64 	%fd14, %fd13, %fd12, %p5;
	add.s64 	%rd17, %rd2, %rd15;
	st.global.f64 	[%rd17], %fd14;
	add.s32 	%r32, %r56, 4;
	mul.wide.u32 	%rd18, %r32, 8;
	add.s64 	%rd19, %rd1, %rd18;
	ld.global.nc.f64 	%fd15, [%rd19];
	setp.lt.f64 	%p6, %fd15, %fd14;
	selp.f64 	%fd16, %fd15, %fd14, %p6;
	add.s64 	%rd20, %rd2, %rd18;
	st.global.f64 	[%rd20], %fd16;
	add.s32 	%r33, %r56, 3;
	mul.wide.u32 	%rd21, %r33, 8;
	add.s64 	%rd22, %rd1, %rd21;
	ld.global.nc.f64 	%fd17, [%rd22];
	setp.lt.f64 	%p7, %fd17, %fd16;
	selp.f64 	%fd18, %fd17, %fd16, %p7;
	add.s64 	%rd23, %rd2, %rd21;
	st.global.f64 	[%rd23], %fd18;
	add.s32 	%r34, %r56, 2;
	mul.wide.u32 	%rd24, %r34, 8;
	add.s64 	%rd25, %rd1, %rd24;
	ld.global.nc.f64 	%fd19, [%rd25];
	setp.lt.f64 	%p8, %fd19, %fd18;
	selp.f64 	%fd20, %fd19, %fd18, %p8;
	add.s64 	%rd26, %rd2, %rd24;
	st.global.f64 	[%rd26], %fd20;
	add.s32 	%r35, %r56, 1;
	mul.wide.u32 	%rd27, %r35, 8;
	add.s64 	%rd28, %rd1, %rd27;
	ld.global.nc.f64 	%fd21, [%rd28];
	setp.lt.f64 	%p9, %fd21, %fd20;
	selp.f64 	%fd22, %fd21, %fd20, %p9;
	add.s64 	%rd29, %rd2, %rd27;
	st.global.f64 	[%rd29], %fd22;
	add.s32 	%r36, %r56, -9;
	mul.wide.u32 	%rd30, %r56, 8;
	add.s64 	%rd31, %rd1, %rd30;
	ld.global.nc.f64 	%fd23, [%rd31];
	setp.lt.f64 	%p10, %fd23, %fd22;
	selp.f64 	%fd24, %fd23, %fd22, %p10;
	add.s64 	%rd32, %rd2, %rd30;
	st.global.f64 	[%rd32], %fd24;
	add.s32 	%r37, %r56, -1;
	mul.wide.u32 	%rd33, %r37, 8;
	add.s64 	%rd34, %rd1, %rd33;
	ld.global.nc.f64 	%fd25, [%rd34];
	setp.lt.f64 	%p11, %fd25, %fd24;
	selp.f64 	%fd26, %fd25, %fd24, %p11;
	add.s64 	%rd35, %rd2, %rd33;
	st.global.f64 	[%rd35], %fd26;
	add.s32 	%r38, %r56, -2;
	mul.wide.u32 	%rd36, %r38, 8;
	add.s64 	%rd37, %rd1, %rd36;
	ld.global.nc.f64 	%fd27, [%rd37];
	setp.lt.f64 	%p12, %fd27, %fd26;
	selp.f64 	%fd28, %fd27, %fd26, %p12;
	add.s64 	%rd38, %rd2, %rd36;
	st.global.f64 	[%rd38], %fd28;
	add.s32 	%r39, %r56, -3;
	mul.wide.u32 	%rd39, %r39, 8;
	add.s64 	%rd40, %rd1, %rd39;
	ld.global.nc.f64 	%fd29, [%rd40];
	setp.lt.f64 	%p13, %fd29, %fd28;
	selp.f64 	%fd30, %fd29, %fd28, %p13;
	add.s64 	%rd41, %rd2, %rd39;
	st.global.f64 	[%rd41], %fd30;
	add.s32 	%r40, %r56, -4;
	mul.wide.u32 	%rd42, %r40, 8;
	add.s64 	%rd43, %rd1, %rd42;
	ld.global.nc.f64 	%fd31, [%rd43];
	setp.lt.f64 	%p14, %fd31, %fd30;
	selp.f64 	%fd32, %fd31, %fd30, %p14;
	add.s64 	%rd44, %rd2, %rd42;
	st.global.f64 	[%rd44], %fd32;
	add.s32 	%r41, %r56, -5;
	mul.wide.u32 	%rd45, %r41, 8;
	add.s64 	%rd46, %rd1, %rd45;
	ld.global.nc.f64 	%fd33, [%rd46];
	setp.lt.f64 	%p15, %fd33, %fd32;
	selp.f64 	%fd34, %fd33, %fd32, %p15;
	add.s64 	%rd47, %rd2, %rd45;
	st.global.f64 	[%rd47], %fd34;
	add.s32 	%r42, %r56, -6;
	mul.wide.u32 	%rd48, %r42, 8;
	add.s64 	%rd49, %rd1, %rd48;
	ld.global.nc.f64 	%fd35, [%rd49];
	setp.lt.f64 	%p16, %fd35, %fd34;
	selp.f64 	%fd36, %fd35, %fd34, %p16;
	add.s64 	%rd50, %rd2, %rd48;
	st.global.f64 	[%rd50], %fd36;
	add.s32 	%r43, %r56, -7;
	mul.wide.u32 	%rd51, %r43, 8;
	add.s64 	%rd52, %rd1, %rd51;
	ld.global.nc.f64 	%fd37, [%rd52];
	setp.lt.f64 	%p17, %fd37, %fd36;
	selp.f64 	%fd38, %fd37, %fd36, %p17;
	add.s64 	%rd53, %rd2, %rd51;
	st.global.f64 	[%rd53], %fd38;
	add.s32 	%r44, %r56, -8;
	mul.wide.u32 	%rd54, %r44, 8;
	add.s64 	%rd55, %rd1, %rd54;
	ld.global.nc.f64 	%fd39, [%rd55];
	setp.lt.f64 	%p18, %fd39, %fd38;
	selp.f64 	%fd40, %fd39, %fd38, %p18;
	add.s64 	%rd56, %rd2, %rd54;
	st.global.f64 	[%rd56], %fd40;
	mul.wide.u32 	%rd57, %r36, 8;
	add.s64 	%rd58, %rd1, %rd57;
	ld.global.nc.f64 	%fd41, [%rd58];
	setp.lt.f64 	%p19, %fd41, %fd40;
	selp.f64 	%fd67, %fd41, %fd40, %p19;
	add.s64 	%rd59, %rd2, %rd57;
	st.global.f64 	[%rd59], %fd67;
	add.s32 	%r56, %r56, -16;
	add.s32 	%r55, %r55, 16;
	setp.ne.s32 	%p20, %r55, 0;
	@%p20 bra 	$L__BB0_4;
	add.s32 	%r58, %r56, 6;
$L__BB0_6:
	setp.eq.s32 	%p21, %r4, 0;
	@%p21 bra 	$L__BB0_15;
	and.b32  	%r13, %r2, 7;
	setp.lt.u32 	%p22, %r4, 8;
	@%p22 bra 	$L__BB0_9;
	mul.wide.u32 	%rd60, %r58, 8;
	add.s64 	%rd61, %rd1, %rd60;
	ld.global.nc.f64 	%fd42, [%rd61];
	setp.lt.f64 	%p23, %fd42, %fd67;
	selp.f64 	%fd43, %fd42, %fd67, %p23;
	add.s64 	%rd62, %rd2, %rd60;
	st.global.f64 	[%rd62], %fd43;
	add.s32 	%r45, %r58, -1;
	mul.wide.u32 	%rd63, %r45, 8;
	add.s64 	%rd64, %rd1, %rd63;
	ld.global.nc.f64 	%fd44, [%rd64];
	setp.lt.f64 	%p24, %fd44, %fd43;
	selp.f64 	%fd45, %fd44, %fd43, %p24;
	add.s64 	%rd65, %rd2, %rd63;
	st.global.f64 	[%rd65], %fd45;
	add.s32 	%r46, %r58, -2;
	mul.wide.u32 	%rd66, %r46, 8;
	add.s64 	%rd67, %rd1, %rd66;
	ld.global.nc.f64 	%fd46, [%rd67];
	setp.lt.f64 	%p25, %fd46, %fd45;
	selp.f64 	%fd47, %fd46, %fd45, %p25;
	add.s64 	%rd68, %rd2, %rd66;
	st.global.f64 	[%rd68], %fd47;
	add.s32 	%r47, %r58, -3;
	mul.wide.u32 	%rd69, %r47, 8;
	add.s64 	%rd70, %rd1, %rd69;
	ld.global.nc.f64 	%fd48, [%rd70];
	setp.lt.f64 	%p26, %fd48, %fd47;
	selp.f64 	%fd49, %fd48, %fd47, %p26;
	add.s64 	%rd71, %rd2, %rd69;
	st.global.f64 	[%rd71], %fd49;
	add.s32 	%r48, %r58, -4;
	mul.wide.u32 	%rd72, %r48, 8;
	add.s64 	%rd73, %rd1, %rd72;
	ld.global.nc.f64 	%fd50, [%rd73];
	setp.lt.f64 	%p27, %fd50, %fd49;
	selp.f64 	%fd51, %fd50, %fd49, %p27;
	add.s64 	%rd74, %rd2, %rd72;
	st.global.f64 	[%rd74], %fd51;
	add.s32 	%r49, %r58, -5;
	mul.wide.u32 	%rd75, %r49, 8;
	add.s64 	%rd76, %rd1, %rd75;
	ld.global.nc.f64 	%fd52, [%rd76];
	setp.lt.f64 	%p28, %fd52, %fd51;
	selp.f64 	%fd53, %fd52, %fd51, %p28;
	add.s64 	%rd77, %rd2, %rd75;
	st.global.f64 	[%rd77], %fd53;
	add.s32 	%r50, %r58, -6;
	mul.wide.u32 	%rd78, %r50, 8;
	add.s64 	%rd79, %rd1, %rd78;
	ld.global.nc.f64 	%fd54, [%rd79];
	setp.lt.f64 	%p29, %fd54, %fd53;
	selp.f64 	%fd55, %fd54, %fd53, %p29;
	add.s64 	%rd80, %rd2, %rd78;
	st.global.f64 	[%rd80], %fd55;
	add.s32 	%r51, %r58, -7;
	mul.wide.u32 	%rd81, %r51, 8;
	add.s64 	%rd82, %rd1, %rd81;
	ld.global.nc.f64 	%fd56, [%rd82];
	setp.lt.f64 	%p30, %fd56, %fd55;
	selp.f64 	%fd67, %fd56, %fd55, %p30;
	add.s64 	%rd83, %rd2, %rd81;
	st.global.f64 	[%rd83], %fd67;
	add.s32 	%r58, %r58, -8;
$L__BB0_9:
	setp.eq.s32 	%p31, %r13, 0;
	@%p31 bra 	$L__BB0_15;
	and.b32  	%r16, %r2, 3;
	setp.lt.u32 	%p32, %r13, 4;
	@%p32 bra 	$L__BB0_12;
	mul.wide.u32 	%rd84, %r58, 8;
	add.s64 	%rd85, %rd1, %rd84;
	ld.global.nc.f64 	%fd57, [%rd85];
	setp.lt.f64 	%p33, %fd57, %fd67;
	selp.f64 	%fd58, %fd57, %fd67, %p33;
	add.s64 	%rd86, %rd2, %rd84;
	st.global.f64 	[%rd86], %fd58;
	add.s32 	%r52, %r58, -1;
	mul.wide.u32 	%rd87, %r52, 8;
	add.s64 	%rd88, %rd1, %rd87;
	ld.global.nc.f64 	%fd59, [%rd88];
	setp.lt.f64 	%p34, %fd59, %fd58;
	selp.f64 	%fd60, %fd59, %fd58, %p34;
	add.s64 	%rd89, %rd2, %rd87;
	st.global.f64 	[%rd89], %fd60;
	add.s32 	%r53, %r58, -2;
	mul.wide.u32 	%rd90, %r53, 8;
	add.s64 	%rd91, %rd1, %rd90;
	ld.global.nc.f64 	%fd61, [%rd91];
	setp.lt.f64 	%p35, %fd61, %fd60;
	selp.f64 	%fd62, %fd61, %fd60, %p35;
	add.s64 	%rd92, %rd2, %rd90;
	st.global.f64 	[%rd92], %fd62;
	add.s32 	%r54, %r58, -3;
	mul.wide.u32 	%rd93, %r54, 8;
	add.s64 	%rd94, %rd1, %rd93;
	ld.global.nc.f64 	%fd63, [%rd94];
	setp.lt.f64 	%p36, %fd63, %fd62;
	selp.f64 	%fd67, %fd63, %fd62, %p36;
	add.s64 	%rd95, %rd2, %rd93;
	st.global.f64 	[%rd95], %fd67;
	add.s32 	%r58, %r58, -4;
$L__BB0_12:
	setp.eq.s32 	%p37, %r16, 0;
	@%p37 bra 	$L__BB0_15;
	neg.s32 	%r60, %r16;
$L__BB0_14:
	.pragma "nounroll";
	mul.wide.u32 	%rd96, %r58, 8;
	add.s64 	%rd97, %rd1, %rd96;
	ld.global.nc.f64 	%fd64, [%rd97];
	setp.lt.f64 	%p38, %fd64, %fd67;
	selp.f64 	%fd67, %fd64, %fd67, %p38;
	add.s64 	%rd98, %rd2, %rd96;
	st.global.f64 	[%rd98], %fd67;
	add.s32 	%r58, %r58, -1;
	add.s32 	%r60, %r60, 1;
	setp.ne.s32 	%p39, %r60, 0;
	@%p39 bra 	$L__BB0_14;
$L__BB0_15:
	ret;

}


// ===== COMPILED SASS (sm_100) =====

	.target	sm_100

	.elftype	@"ET_EXEC"


//--------------------- .note.nv.tkinfo           --------------------------
	.section	.note.nv.tkinfo,"",@"SHT_NOTE"
	.sectionflags	@"SHF_NOTE_NV_TKINFO"
	.tkinfo
        /*0018*/ 	.word	0x00000002
        /*0030*/ 	.string	""
        /*0030*/ 	.string	"ptxas"
        /*0030*/ 	.string	"Cuda compilation tools, release 13.0, V13.0.88"
        /*0030*/ 	.string	"Build cuda_13.0.r13.0/compiler.36424714_0"
        /*0030*/ 	.string	"-arch sm_100 -m 64 "



//--------------------- .note.nv.cuinfo           --------------------------
	.section	.note.nv.cuinfo,"",@"SHT_NOTE"
	.sectionflags	@"SHF_NOTE_NV_CUINFO"
        /*0018*/ 	.short	0x0002
        /*001a*/ 	.short	0x0064
        /*001c*/ 	.short	0x0082
	.zero		2


//--------------------- .nv.info                  --------------------------
	.section	.nv.info,"",@"SHT_CUDA_INFO"
	.align	4


	//----- nvinfo : EIATTR_REGCOUNT
	.align		4
        /*0000*/ 	.byte	0x04, 0x2f
        /*0002*/ 	.short	(.L_1 - .L_0)
	.align		4
.L_0:
        /*0004*/ 	.word	index@(_Z19rev_cummin64_kernelPKdPdii)
        /*0008*/ 	.word	0x00000020


	//----- nvinfo : EIATTR_FRAME_SIZE
	.align		4
.L_1:
        /*000c*/ 	.byte	0x04, 0x11
        /*000e*/ 	.short	(.L_3 - .L_2)
	.align		4
.L_2:
        /*0010*/ 	.word	index@(_Z19rev_cummin64_kernelPKdPdii)
        /*0014*/ 	.word	0x00000000


	//----- nvinfo : EIATTR_MIN_STACK_SIZE
	.align		4
.L_3:
        /*0018*/ 	.byte	0x04, 0x12
        /*001a*/ 	.short	(.L_5 - .L_4)
	.align		4
.L_4:
        /*001c*/ 	.word	index@(_Z19rev_cummin64_kernelPKdPdii)
        /*0020*/ 	.word	0x00000000
.L_5:


//--------------------- .nv.compat                --------------------------
	.section	.nv.compat,"",@"SHT_CUDA_COMPAT_INFO"
	.align	4
        /*0000*/ 	.byte	0x02, 0x09, 0x00, 0x00, 0x02, 0x02, 0x01, 0x00, 0x02, 0x05, 0x05, 0x00, 0x03, 0x07, 0x01, 0x01
        /*0010*/ 	.byte	0x02, 0x03, 0x00, 0x00, 0x02, 0x06, 0x01, 0x00, 0x04, 0x0b, 0x08, 0x00, 0x01, 0x00, 0x00, 0x00
        /*0020*/ 	.byte	0x00, 0x00, 0x00, 0x00


//--------------------- .nv.info._Z19rev_cummin64_kernelPKdPdii --------------------------
	.section	.nv.info._Z19rev_cummin64_kernelPKdPdii,"",@"SHT_CUDA_INFO"
	.sectionflags	@""
	.align	4


	//----- nvinfo : EIATTR_CUDA_API_VERSION
	.align		4
        /*0000*/ 	.byte	0x04, 0x37
        /*0002*/ 	.short	(.L_7 - .L_6)
.L_6:
        /*0004*/ 	.word	0x00000082


	//----- nvinfo : EIATTR_KPARAM_INFO
	.align		4
.L_7:
        /*0008*/ 	.byte	0x04, 0x17
        /*000a*/ 	.short	(.L_9 - .L_8)
.L_8:
        /*000c*/ 	.word	0x00000000
        /*0010*/ 	.short	0x0003
        /*0012*/ 	.short	0x0014
        /*0014*/ 	.byte	0x00, 0xf0, 0x11, 0x00


	//----- nvinfo : EIATTR_KPARAM_INFO
	.align		4
.L_9:
        /*0018*/ 	.byte	0x04, 0x17
        /*001a*/ 	.short	(.L_11 - .L_10)
.L_10:
        /*001c*/ 	.word	0x00000000
        /*0020*/ 	.short	0x0002
        /*0022*/ 	.short	0x0010
        /*0024*/ 	.byte	0x00, 0xf0, 0x11, 0x00


	//----- nvinfo : EIATTR_KPARAM_INFO
	.align		4
.L_11:
        /*0028*/ 	.byte	0x04, 0x17
        /*002a*/ 	.short	(.L_13 - .L_12)
.L_12:
        /*002c*/ 	.word	0x00000000
        /*0030*/ 	.short	0x0001
        /*0032*/ 	.short	0x0008
        /*0034*/ 	.byte	0x00, 0xf5, 0x21, 0x00


	//----- nvinfo : EIATTR_KPARAM_INFO
	.align		4
.L_13:
        /*0038*/ 	.byte	0x04, 0x17
        /*003a*/ 	.short	(.L_15 - .L_14)
.L_14:
        /*003c*/ 	.word	0x00000000
        /*0040*/ 	.short	0x0000
        /*0042*/ 	.short	0x0000
        /*0044*/ 	.byte	0x00, 0xf5, 0x21, 0x00


	//----- nvinfo : EIATTR_SPARSE_MMA_MASK
	.align		4
.L_15:
        /*0048*/ 	.byte	0x03, 0x50
        /*004a*/ 	.short	0x0000


	//----- nvinfo : EIATTR_MAXREG_COUNT
	.align		4
        /*004c*/ 	.byte	0x03, 0x1b
        /*004e*/ 	.short	0x00ff


	//----- nvinfo : EIATTR_MERCURY_ISA_VERSION
	.align		4
        /*0050*/ 	.byte	0x03, 0x5f
        /*0052*/ 	.short	0x0101


	//----- nvinfo : EIATTR_VRC_CTA_INIT_COUNT
	.align		4
        /*0054*/ 	.byte	0x02, 0x4a
	.zero		1
	.zero		1


	//----- nvinfo : EIATTR_EXIT_INSTR_OFFSETS
	.align		4
        /*0058*/ 	.byte	0x04, 0x1c
        /*005a*/ 	.short	(.L_17 - .L_16)


	//   ....[0]....
.L_16:
        /*005c*/ 	.word	0x00000070


	//   ....[1]....
        /*0060*/ 	.word	0x00000170


	//   ....[2]....
        /*0064*/ 	.word	0x00000a70


	//   ....[3]....
        /*0068*/ 	.word	0x00000ee0


	//   ....[4]....
        /*006c*/ 	.word	0x00001150


	//   ....[5]....
        /*0070*/ 	.word	0x00001220


	//----- nvinfo : EIATTR_CBANK_PARAM_SIZE
	.align		4
.L_17:
        /*0074*/ 	.byte	0x03, 0x19
        /*0076*/ 	.short	0x0018


	//----- nvinfo : EIATTR_PARAM_CBANK
	.align		4
        /*0078*/ 	.byte	0x04, 0x0a
        /*007a*/ 	.short	(.L_19 - .L_18)
	.align		4
.L_18:
        /*007c*/ 	.word	index@(.nv.constant0._Z19rev_cummin64_kernelPKdPdii)
        /*0080*/ 	.short	0x0380
        /*0082*/ 	.short	0x0018


	//----- nvinfo : EIATTR_SW_WAR
	.align		4
.L_19:
        /*0084*/ 	.byte	0x04, 0x36
        /*0086*/ 	.short	(.L_21 - .L_20)
.L_20:
        /*0088*/ 	.word	0x00000008
.L_21:


//--------------------- .nv.callgraph             --------------------------
	.section	.nv.callgraph,"",@"SHT_CUDA_CALLGRAPH"
	.align	4
	.sectionentsize	8
	.align		4
        /*0000*/ 	.word	0x00000000
	.align		4
        /*0004*/ 	.word	0xffffffff
	.align		4
        /*0008*/ 	.word	0x00000000
	.align		4
        /*000c*/ 	.word	0xfffffffe
	.align		4
        /*0010*/ 	.word	0x00000000
	.align		4
        /*0014*/ 	.word	0xfffffffd
	.align		4
        /*0018*/ 	.word	0x00000000
	.align		4
        /*001c*/ 	.word	0xfffffffc


//--------------------- .text._Z19rev_cummin64_kernelPKdPdii --------------------------
	.section	.text._Z19rev_cummin64_kernelPKdPdii,"ax",@progbits
	.align	128
        .global         _Z19rev_cummin64_kernelPKdPdii
        .type           _Z19rev_cummin64_kernelPKdPdii,@function
        .size           _Z19rev_cummin64_kernelPKdPdii,(.L_x_6 - _Z19rev_cummin64_kernelPKdPdii)
        .other          _Z19rev_cummin64_kernelPKdPdii,@"STO_CUDA_ENTRY STV_DEFAULT"
_Z19rev_cummin64_kernelPKdPdii:
.text._Z19rev_cummin64_kernelPKdPdii:
[----:B------:R-:W-:Y:S01]  /*0000*/  LDC R1, c[0x0][0x37c] ;  /* 0x0000df00ff017b82 */ /* 0x000fe20000000800 */
[----:B------:R-:W0:Y:S01]  /*0010*/  S2R R2, SR_CTAID.X ;  /* 0x0000000000027919 */ /* 0x000e220000002500 */
[----:B------:R-:W0:Y:S01]  /*0020*/  LDCU UR4, c[0x0][0x360] ;  /* 0x00006c00ff0477ac */ /* 0x000e220008000800 */
[----:B------:R-:W0:Y:S01]  /*0030*/  S2R R3, SR_TID.X ;  /* 0x0000000000037919 */ /* 0x000e220000002100 */
[----:B------:R-:W1:Y:S01]  /*0040*/  LDCU UR5, c[0x0][0x390] ;  /* 0x00007200ff0577ac */ /* 0x000e620008000800 */
[----:B0-----:R-:W-:-:S05]  /*0050*/  IMAD R2, R2, UR4, R3 ;  /* 0x0000000402027c24 */ /* 0x001fca000f8e0203 */
[----:B-1----:R-:W-:-:S13]  /*0060*/  ISETP.GE.AND P0, PT, R2, UR5, PT ;  /* 0x0000000502007c0c */ /* 0x002fda000bf06270 */
[----:B------:R-:W-:Y:S05]  /*0070*/  @P0 EXIT ;  /* 0x000000000000094d */ /* 0x000fea0003800000 */
[----:B------:R-:W0:Y:S01]  /*0080*/  LDC R11, c[0x0][0x394] ;  /* 0x0000e500ff0b7b82 */ /* 0x000e220000000800 */
[----:B------:R-:W1:Y:S01]  /*0090*/  LDCU.128 UR8, c[0x0][0x380] ;  /* 0x00007000ff0877ac */ /* 0x000e620008000c00 */
[----:B------:R-:W2:Y:S01]  /*00a0*/  LDCU.64 UR4, c[0x0][0x358] ;  /* 0x00006b00ff0477ac */ /* 0x000ea20008000a00 */
[----:B0-----:R-:W-:-:S04]  /*00b0*/  IMAD.WIDE R2, R2, R11, RZ ;  /* 0x0000000b02027225 */ /* 0x001fc800078e02ff */
[C---:B------:R-:W-:Y:S01]  /*00c0*/  IMAD.SHL.U32 R8, R2.reuse, 0x8, RZ ;  /* 0x0000000802087824 */ /* 0x040fe200078e00ff */
[----:B------:R-:W-:-:S04]  /*00d0*/  SHF.L.U64.HI R0, R2, 0x3, R3 ;  /* 0x0000000302007819 */ /* 0x000fc80000010203 */
[----:B-1----:R-:W-:-:S04]  /*00e0*/  IADD3 R6, P0, PT, R8, UR8, RZ ;  /* 0x0000000808067c10 */ /* 0x002fc8000ff1e0ff */
[----:B------:R-:W-:-:S03]  /*00f0*/  IADD3.X R7, PT, PT, R0, UR9, RZ, P0, !PT ;  /* 0x0000000900077c10 */ /* 0x000fc600087fe4ff */
[----:B------:R-:W-:-:S05]  /*0100*/  IMAD.WIDE R2, R11, 0x8, R6 ;  /* 0x000000080b027825 */ /* 0x000fca00078e0206 */
[----:B--2---:R-:W2:Y:S01]  /*0110*/  LDG.E.64.CONSTANT R18, desc[UR4][R2.64+-0x8] ;  /* 0xfffff80402127981 */ /* 0x004ea2000c1e9b00 */
[----:B------:R-:W-:-:S04]  /*0120*/  IADD3 R8, P0, PT, R8, UR10, RZ ;  /* 0x0000000a08087c10 */ /* 0x000fc8000ff1e0ff */
[----:B------:R-:W-:Y:S02]  /*0130*/  IADD3.X R9, PT, PT, R0, UR11, RZ, P0, !PT ;  /* 0x0000000b00097c10 */ /* 0x000fe400087fe4ff */
[C---:B------:R-:W-:Y:S01]  /*0140*/  ISETP.GE.AND P0, PT, R11.reuse, 0x2, PT ;  /* 0x000000020b00780c */ /* 0x040fe20003f06270 */
[----:B------:R-:W-:-:S05]  /*0150*/  IMAD.WIDE R4, R11, 0x8, R8 ;  /* 0x000000080b047825 */ /* 0x000fca00078e0208 */
[----:B--2---:R0:W-:Y:S07]  /*0160*/  STG.E.64 desc[UR4][R4.64+-0x8], R18 ;  /* 0xfffff81204007986 */ /* 0x0041ee000c101b04 */
[----:B------:R-:W-:Y:S05]  /*0170*/  @!P0 EXIT ;  /* 0x000000000000894d */ /* 0x000fea0003800000 */
[C---:B0-----:R-:W-:Y:S01]  /*0180*/  VIADD R4, R11.reuse, 0xfffffffe ;  /* 0xfffffffe0b047836 */ /* 0x041fe20000000000 */
[----:B------:R-:W-:-:S04]  /*0190*/  IADD3 R2, PT, PT, R11, -0x1, RZ ;  /* 0xffffffff0b027810 */ /* 0x000fc80007ffe0ff */
[----:B------:R-:W-:Y:S02]  /*01a0*/  ISETP.GE.U32.AND P0, PT, R4, 0xf, PT ;  /* 0x0000000f0400780c */ /* 0x000fe40003f06070 */
[----:B------:R-:W-:-:S11]  /*01b0*/  LOP3.LUT R3, R2, 0xf, RZ, 0xc0, !PT ;  /* 0x0000000f02037812 */ /* 0x000fd600078ec0ff */
[----:B------:R-:W-:Y:S05]  /*01c0*/  @!P0 BRA `(.L_x_0) ;  /* 0x0000000800248947 */ /* 0x000fea0003800000 */
[----:B------:R-:W-:Y:S01]  /*01d0*/  LOP3.LUT R0, R2, 0xfffffff0, RZ, 0xc0, !PT ;  /* 0xfffffff002007812 */ /* 0x000fe200078ec0ff */
[----:B------:R-:W-:-:S04]  /*01e0*/  VIADD R5, R11, 0xfffffff8 ;  /* 0xfffffff80b057836 */ /* 0x000fc80000000000 */
[----:B------:R-:W-:-:S07]  /*01f0*/  IMAD.MOV R0, RZ, RZ, -R0 ;  /* 0x000000ffff007224 */ /* 0x000fce00078e0a00 */
.L_x_1:
[----:B------:R-:W-:-:S05]  /*0200*/  IADD3 R4, PT, PT, R5, 0x6, RZ ;  /* 0x0000000605047810 */ /* 0x000fca0007ffe0ff */
[----:B-1----:R-:W-:-:S06]  /*0210*/  IMAD.WIDE.U32 R24, R4, 0x8, R6 ;  /* 0x0000000804187825 */ /* 0x002fcc00078e0006 */
[----:B------:R-:W2:Y:S01]  /*0220*/  LDG.E.64.CONSTANT R24, desc[UR4][R24.64] ;  /* 0x0000000418187981 */ /* 0x000ea2000c1e9b00 */
[----:B------:R-:W-:-:S04]  /*0230*/  VIADD R29, R5, 0x5 ;  /* 0x00000005051d7836 */ /* 0x000fc80000000000 */
[----:B------:R-:W-:-:S04]  /*0240*/  IMAD.WIDE.U32 R14, R29, 0x8, R6 ;  /* 0x000000081d0e7825 */ /* 0x000fc800078e0006 */
[----:B------:R-:W-:Y:S02]  /*0250*/  VIADD R27, R5, 0x4 ;  /* 0x00000004051b7836 */ /* 0x000fe40000000000 */
[----:B------:R-:W3:Y:S02]  /*0260*/  LDG.E.64.CONSTANT R14, desc[UR4][R14.64] ;  /* 0x000000040e0e7981 */ /* 0x000ee4000c1e9b00 */
[----:B------:R-:W-:Y:S01]  /*0270*/  IMAD.WIDE.U32 R20, R27, 0x8, R6 ;  /* 0x000000081b147825 */ /* 0x000fe200078e0006 */
[----:B------:R-:W-:-:S05]  /*0280*/  IADD3 R11, PT, PT, R5, 0x3, RZ ;  /* 0x00000003050b7810 */ /* 0x000fca0007ffe0ff */
[----:B------:R-:W4:Y:S01]  /*0290*/  LDG.E.64.CONSTANT R20, desc[UR4][R20.64] ;  /* 0x0000000414147981 */ /* 0x000f22000c1e9b00 */
[----:B------:R-:W-:-:S06]  /*02a0*/  IMAD.WIDE.U32 R16, R11, 0x8, R6 ;  /* 0x000000080b107825 */ /* 0x000fcc00078e0006 */
[----:B------:R-:W5:Y:S01]  /*02b0*/  LDG.E.64.CONSTANT R16, desc[UR4][R16.64] ;  /* 0x0000000410107981 */ /* 0x000f62000c1e9b00 */
[----:B------:R-:W-:-:S04]  /*02c0*/  VIADD R13, R5, 0x2 ;  /* 0x00000002050d7836 */ /* 0x000fc80000000000 */
[----:B------:R-:W-:-:S06]  /*02d0*/  IMAD.WIDE.U32 R22, R13, 0x8, R6 ;  /* 0x000000080d167825 */ /* 0x000fcc00078e0006 */
[----:B------:R-:W5:Y:S01]  /*02e0*/  LDG.E.64.CONSTANT R22, desc[UR4][R22.64] ;  /* 0x0000000416167981 */ /* 0x000f62000c1e9b00 */
[----:B--2---:R-:W-:-:S06]  /*02f0*/  DSETP.GEU.AND P0, PT, R24, R18, PT ;  /* 0x000000121800722a */ /* 0x004fcc0003f0e000 */
[----:B------:R-:W-:Y:S02]  /*0300*/  FSEL R18, R24, R18, !P0 ;  /* 0x0000001218127208 */ /* 0x000fe40004000000 */
[----:B------:R-:W-:Y:S01]  /*0310*/  FSEL R19, R25, R19, !P0 ;  /* 0x0000001319137208 */ /* 0x000fe20004000000 */
[----:B------:R-:W-:-:S04]  /*0320*/  IMAD.WIDE.U32 R24, R4, 0x8, R8 ;  /* 0x0000000804187825 */ /* 0x000fc800078e0008 */
[----:B------:R-:W-:Y:S01]  /*0330*/  VIADD R4, R5, 0x1 ;  /* 0x0000000105047836 */ /* 0x000fe20000000000 */
[----:B------:R0:W-:Y:S03]  /*0340*/  STG.E.64 desc[UR4][R24.64], R18 ;  /* 0x0000001218007986 */ /* 0x0001e6000c101b04 */
[----:B0-----:R-:W-:-:S06]  /*0350*/  IMAD.WIDE.U32 R24, R4, 0x8, R6 ;  /* 0x0000000804187825 */ /* 0x001fcc00078e0006 */
[----:B------:R-:W2:Y:S01]  /*0360*/  LDG.E.64.CONSTANT R24, desc[UR4][R24.64] ;  /* 0x0000000418187981 */ /* 0x000ea2000c1e9b00 */
[----:B---3--:R-:W-:-:S06]  /*0370*/  DSETP.GEU.AND P0, PT, R14, R18, PT ;  /* 0x000000120e00722a */ /* 0x008fcc0003f0e000 */
[----:B------:R-:W-:Y:S02]  /*0380*/  FSEL R14, R14, R18, !P0 ;  /* 0x000000120e0e7208 */ /* 0x000fe40004000000 */
[----:B------:R-:W-:Y:S01]  /*0390*/  FSEL R15, R15, R19, !P0 ;  /* 0x000000130f0f7208 */ /* 0x000fe20004000000 */
[----:B------:R-:W-:-:S04]  /*03a0*/  IMAD.WIDE.U32 R18, R29, 0x8, R8 ;  /* 0x000000081d127825 */ /* 0x000fc800078e0008 */
[----:B------:R-:W-:Y:S01]  /*03b0*/  IMAD.WIDE.U32 R28, R5, 0x8, R6 ;  /* 0x00000008051c7825 */ /* 0x000fe200078e0006 */
[----:B----4-:R-:W-:Y:S01]  /*03c0*/  DSETP.GEU.AND P0, PT, R20, R14, PT ;  /* 0x0000000e1400722a */ /* 0x010fe20003f0e000 */
[----:B------:R0:W-:Y:S02]  /*03d0*/  STG.E.64 desc[UR4][R18.64], R14 ;  /* 0x0000000e12007986 */ /* 0x0001e4000c101b04 */
[----:B------:R-:W-:-:S03]  /*03e0*/  IMAD.WIDE.U32 R26, R27, 0x8, R8 ;  /* 0x000000081b1a7825 */ /* 0x000fc600078e0008 */
[----:B------:R-:W-:Y:S02]  /*03f0*/  FSEL R20, R20, R14, !P0 ;  /* 0x0000000e14147208 */ /* 0x000fe40004000000 */
[----:B------:R-:W-:Y:S01]  /*0400*/  FSEL R21, R21, R15, !P0 ;  /* 0x0000000f15157208 */ /* 0x000fe20004000000 */
[----:B0-----:R0:W3:Y:S05]  /*0410*/  LDG.E.64.CONSTANT R18, desc[UR4][R28.64] ;  /* 0x000000041c127981 */ /* 0x0010ea000c1e9b00 */
[----:B-----5:R-:W-:Y:S01]  /*0420*/  DSETP.GEU.AND P0, PT, R16, R20, PT ;  /* 0x000000141000722a */ /* 0x020fe20003f0e000 */
[----:B------:R1:W-:Y:S01]  /*0430*/  STG.E.64 desc[UR4][R26.64], R20 ;  /* 0x000000141a007986 */ /* 0x0003e2000c101b04 */
[----:B0-----:R-:W-:Y:S01]  /*0440*/  IADD3 R29, PT, PT, R5, -0x1, RZ ;  /* 0xffffffff051d7810 */ /* 0x001fe20007ffe0ff */
[----:B------:R-:W-:-:S03]  /*0450*/  IMAD.WIDE.U32 R10, R11, 0x8, R8 ;  /* 0x000000080b0a7825 */ /* 0x000fc600078e0008 */
[----:B------:R-:W-:Y:S01]  /*0460*/  FSEL R14, R16, R20, !P0 ;  /* 0x00000014100e7208 */ /* 0x000fe20004000000 */
[----:B-1----:R-:W-:Y:S01]  /*0470*/  IMAD.WIDE.U32 R26, R29, 0x8, R6 ;  /* 0x000000081d1a7825 */ /* 0x002fe200078e0006 */
[----:B------:R-:W-:-:S03]  /*0480*/  FSEL R15, R17, R21, !P0 ;  /* 0x00000015110f7208 */ /* 0x000fc60004000000 */
[C---:B------:R-:W-:Y:S02]  /*0490*/  VIADD R28, R5.reuse, 0xfffffffe ;  /* 0xfffffffe051c7836 */ /* 0x040fe40000000000 */
[----:B------:R-:W4:Y:S04]  /*04a0*/  LDG.E.64.CONSTANT R26, desc[UR4][R26.64] ;  /* 0x000000041a1a7981 */ /* 0x000f28000c1e9b00 */
[----:B------:R0:W-:Y:S01]  /*04b0*/  STG.E.64 desc[UR4][R10.64], R14 ;  /* 0x0000000e0a007986 */ /* 0x0001e2000c101b04 */
[----:B------:R-:W-:Y:S01]  /*04c0*/  DSETP.GEU.AND P0, PT, R22, R14, PT ;  /* 0x0000000e1600722a */ /* 0x000fe20003f0e000 */
[----:B------:R-:W-:Y:S02]  /*04d0*/  VIADD R21, R5, 0xfffffffd ;  /* 0xfffffffd05157836 */ /* 0x000fe40000000000 */
[----:B0-----:R-:W-:-:S06]  /*04e0*/  IMAD.WIDE.U32 R10, R28, 0x8, R6 ;  /* 0x000000081c0a7825 */ /* 0x001fcc00078e0006 */
[----:B------:R-:W5:Y:S01]  /*04f0*/  LDG.E.64.CONSTANT R10, desc[UR4][R10.64] ;  /* 0x000000040a0a7981 */ /* 0x000f62000c1e9b00 */
[----:B------:R-:W-:Y:S02]  /*0500*/  FSEL R16, R22, R14, !P0 ;  /* 0x0000000e16107208 */ /* 0x000fe40004000000 */
[----:B------:R-:W-:Y:S01]  /*0510*/  FSEL R17, R23, R15, !P0 ;  /* 0x0000000f17117208 */ /* 0x000fe20004000000 */
[----:B------:R-:W-:-:S04]  /*0520*/  IMAD.WIDE.U32 R22, R13, 0x8, R8 ;  /* 0x000000080d167825 */ /* 0x000fc800078e0008 */
[----:B------:R-:W-:Y:S01]  /*0530*/  IMAD.WIDE.U32 R12, R21, 0x8, R6 ;  /* 0x00000008150c7825 */ /* 0x000fe200078e0006 */
[----:B------:R0:W-:Y:S05]  /*0540*/  STG.E.64 desc[UR4][R22.64], R16 ;  /* 0x0000001016007986 */ /* 0x0001ea000c101b04 */
[----:B------:R-:W5:Y:S01]  /*0550*/  LDG.E.64.CONSTANT R12, desc[UR4][R12.64] ;  /* 0x000000040c0c7981 */ /* 0x000f62000c1e9b00 */
[----:B0-----:R-:W-:Y:S01]  /*0560*/  IADD3 R23, PT, PT, R5, -0x4, RZ ;  /* 0xfffffffc05177810 */ /* 0x001fe20007ffe0ff */
[----:B--2---:R-:W-:-:S06]  /*0570*/  DSETP.GEU.AND P0, PT, R24, R16, PT ;  /* 0x000000101800722a */ /* 0x004fcc0003f0e000 */
[----:B------:R-:W-:Y:S02]  /*0580*/  FSEL R14, R24, R16, !P0 ;  /* 0x00000010180e7208 */ /* 0x000fe40004000000 */
[----:B------:R-:W-:Y:S01]  /*0590*/  FSEL R15, R25, R17, !P0 ;  /* 0x00000011190f7208 */ /* 0x000fe20004000000 */
[----:B------:R-:W-:-:S04]  /*05a0*/  IMAD.WIDE.U32 R16, R4, 0x8, R8 ;  /* 0x0000000804107825 */ /* 0x000fc800078e0008 */
[----:B------:R-:W-:Y:S01]  /*05b0*/  IMAD.WIDE.U32 R24, R23, 0x8, R6 ;  /* 0x0000000817187825 */ /* 0x000fe200078e0006 */
[----:B------:R0:W-:Y:S04]  /*05c0*/  STG.E.64 desc[UR4][R16.64], R14 ;  /* 0x0000000e10007986 */ /* 0x0001e8000c101b04 */
[----:B0-----:R0:W2:Y:S01]  /*05d0*/  LDG.E.64.CONSTANT R16, desc[UR4][R24.64] ;  /* 0x0000000418107981 */ /* 0x0010a2000c1e9b00 */
[----:B---3--:R-:W-:-:S06]  /*05e0*/  DSETP.GEU.AND P0, PT, R18, R14, PT ;  /* 0x0000000e1200722a */ /* 0x008fcc0003f0e000 */
[----:B------:R-:W-:Y:S02]  /*05f0*/  FSEL R18, R18, R14, !P0 ;  /* 0x0000000e12127208 */ /* 0x000fe40004000000 */
[----:B------:R-:W-:Y:S01]  /*0600*/  FSEL R19, R19, R15, !P0 ;  /* 0x0000000f13137208 */ /* 0x000fe20004000000 */
[C---:B------:R-:W-:Y:S02]  /*0610*/  VIADD R4, R5.reuse, 0xfffffffb ;  /* 0xfffffffb05047836 */ /* 0x040fe40000000000 */
[----:B------:R-:W-:-:S04]  /*0620*/  IMAD.WIDE.U32 R14, R5, 0x8, R8 ;  /* 0x00000008050e7825 */ /* 0x000fc800078e0008 */
[----:B0-----:R-:W-:Y:S01]  /*0630*/  IMAD.WIDE.U32 R24, R4, 0x8, R6 ;  /* 0x0000000804187825 */ /* 0x001fe200078e0006 */
[----:B----4-:R-:W-:Y:S01]  /*0640*/  DSETP.GEU.AND P0, PT, R26, R18, PT ;  /* 0x000000121a00722a */ /* 0x010fe20003f0e000 */
[----:B------:R0:W-:Y:S05]  /*0650*/  STG.E.64 desc[UR4][R14.64], R18 ;  /* 0x000000120e007986 */ /* 0x0001ea000c101b04 */
[----:B------:R-:W-:Y:S02]  /*0660*/  FSEL R26, R26, R18, !P0 ;  /* 0x000000121a1a7208 */ /* 0x000fe40004000000 */
[----:B------:R-:W-:Y:S01]  /*0670*/  FSEL R27, R27, R19, !P0 ;  /* 0x000000131b1b7208 */ /* 0x000fe20004000000 */
[----:B0-----:R0:W3:Y:S05]  /*0680*/  LDG.E.64.CONSTANT R14, desc[UR4][R24.64] ;  /* 0x00000004180e7981 */ /* 0x0010ea000c1e9b00 */
[----:B-----5:R-:W-:Y:S01]  /*0690*/  DSETP.GEU.AND P0, PT, R10, R26, PT ;  /* 0x0000001a0a00722a */ /* 0x020fe20003f0e000 */
[----:B0-----:R-:W-:-:S05]  /*06a0*/  IMAD.WIDE.U32 R24, R29, 0x8, R8 ;  /* 0x000000081d187825 */ /* 0x001fca00078e0008 */
[----:B------:R0:W-:Y:S01]  /*06b0*/  STG.E.64 desc[UR4][R24.64], R26 ;  /* 0x0000001a18007986 */ /* 0x0001e2000c101b04 */
[----:B------:R-:W-:Y:S02]  /*06c0*/  FSEL R11, R11, R27, !P0 ;  /* 0x0000001b0b0b7208 */ /* 0x000fe40004000000 */
[----:B------:R-:W-:Y:S01]  /*06d0*/  FSEL R10, R10, R26, !P0 ;  /* 0x0000001a0a0a7208 */ /* 0x000fe20004000000 */
[----:B------:R-:W-:-:S04]  /*06e0*/  IMAD.WIDE.U32 R28, R28, 0x8, R8 ;  /* 0x000000081c1c7825 */ /* 0x000fc800078e0008 */
[----:B0-----:R-:W-:-:S04]  /*06f0*/  VIADD R27, R5, 0xfffffffa ;  /* 0xfffffffa051b7836 */ /* 0x001fc80000000000 */
[----:B------:R-:W-:Y:S01]  /*0700*/  IMAD.WIDE.U32 R18, R27, 0x8, R6 ;  /* 0x000000081b127825 */ /* 0x000fe200078e0006 */
[----:B------:R-:W-:Y:S01]  /*0710*/  DSETP.GEU.AND P0, PT, R12, R10, PT ;  /* 0x0000000a0c00722a */ /* 0x000fe20003f0e000 */
[----:B------:R-:W-:-:S04]  /*0720*/  IADD3 R25, PT, PT, R5, -0x7, RZ ;  /* 0xfffffff905197810 */ /* 0x000fc80007ffe0ff */
[----:B------:R-:W4:Y:S01]  /*0730*/  LDG.E.64.CONSTANT R18, desc[UR4][R18.64] ;  /* 0x0000000412127981 */ /* 0x000f22000c1e9b00 */
[----:B------:R-:W-:Y:S02]  /*0740*/  FSEL R12, R12, R10, !P0 ;  /* 0x0000000a0c0c7208 */ /* 0x000fe40004000000 */
[----:B------:R-:W-:Y:S01]  /*0750*/  FSEL R13, R13, R11, !P0 ;  /* 0x0000000b0d0d7208 */ /* 0x000fe20004000000 */
[----:B------:R0:W-:Y:S02]  /*0760*/  STG.E.64 desc[UR4][R28.64], R10 ;  /* 0x0000000a1c007986 */ /* 0x0001e4000c101b04 */
[----:B0-----:R-:W-:-:S04]  /*0770*/  IMAD.WIDE.U32 R10, R21, 0x8, R8 ;  /* 0x00000008150a7825 */ /* 0x001fc800078e0008 */
[----:B------:R-:W-:Y:S01]  /*0780*/  IMAD.WIDE.U32 R28, R25, 0x8, R6 ;  /* 0x00000008191c7825 */ /* 0x000fe200078e0006 */
[----:B------:R0:W-:Y:S03]  /*0790*/  STG.E.64 desc[UR4][R10.64], R12 ;  /* 0x0000000c0a007986 */ /* 0x0001e6000c101b04 */
[----:B------:R-:W-:Y:S01]  /*07a0*/  IMAD.WIDE.U32 R22, R23, 0x8, R8 ;  /* 0x0000000817167825 */ /* 0x000fe200078e0008 */
[----:B0-----:R0:W5:Y:S03]  /*07b0*/  LDG.E.64.CONSTANT R10, desc[UR4][R28.64] ;  /* 0x000000041c0a7981 */ /* 0x001166000c1e9b00 */
[----:B0-----:R-:W-:-:S04]  /*07c0*/  VIADD R29, R5, 0xfffffff8 ;  /* 0xfffffff8051d7836 */ /* 0x001fc80000000000 */
[----:B------:R-:W-:-:S06]  /*07d0*/  IMAD.WIDE.U32 R20, R29, 0x8, R6 ;  /* 0x000000081d147825 */ /* 0x000fcc00078e0006 */
[----:B------:R-:W5:Y:S01]  /*07e0*/  LDG.E.64.CONSTANT R20, desc[UR4][R20.64] ;  /* 0x0000000414147981 */ /* 0x000f62000c1e9b00 */
[----:B--2---:R-:W-:-:S06]  /*07f0*/  DSETP.GEU.AND P0, PT, R16, R12, PT ;  /* 0x0000000c1000722a */ /* 0x004fcc0003f0e000 */
[----:B------:R-:W-:Y:S02]  /*0800*/  FSEL R16, R16, R12, !P0 ;  /* 0x0000000c10107208 */ /* 0x000fe40004000000 */
[----:B------:R-:W-:-:S05]  /*0810*/  FSEL R17, R17, R13, !P0 ;  /* 0x0000000d11117208 */ /* 0x000fca0004000000 */
[----:B------:R0:W-:Y:S02]  /*0820*/  STG.E.64 desc[UR4][R22.64], R16 ;  /* 0x0000001016007986 */ /* 0x0001e4000c101b04 */
[----:B0-----:R-:W-:-:S04]  /*0830*/  VIADD R23, R5, 0xfffffff7 ;  /* 0xfffffff705177836 */ /* 0x001fc80000000000 */
[----:B------:R-:W-:-:S06]  /*0840*/  IMAD.WIDE.U32 R12, R23, 0x8, R6 ;  /* 0x00000008170c7825 */ /* 0x000fcc00078e0006 */
[----:B------:R-:W2:Y:S01]  /*0850*/  LDG.E.64.CONSTANT R12, desc[UR4][R12.64] ;  /* 0x000000040c0c7981 */ /* 0x000ea2000c1e9b00 */
[----:B---3--:R-:W-:-:S06]  /*0860*/  DSETP.GEU.AND P0, PT, R14, R16, PT ;  /* 0x000000100e00722a */ /* 0x008fcc0003f0e000 */
[----:B------:R-:W-:Y:S02]  /*0870*/  FSEL R14, R14, R16, !P0 ;  /* 0x000000100e0e7208 */ /* 0x000fe40004000000 */
[----:B------:R-:W-:-:S06]  /*0880*/  FSEL R15, R15, R17, !P0 ;  /* 0x000000110f0f7208 */ /* 0x000fcc0004000000 */
[----:B----4-:R-:W-:-:S06]  /*0890*/  DSETP.GEU.AND P0, PT, R18, R14, PT ;  /* 0x0000000e1200722a */ /* 0x010fcc0003f0e000 */
[----:B------:R-:W-:Y:S02]  /*08a0*/  FSEL R18, R18, R14, !P0 ;  /* 0x0000000e12127208 */ /* 0x000fe40004000000 */
[----:B------:R-:W-:Y:S01]  /*08b0*/  FSEL R19, R19, R15, !P0 ;  /* 0x0000000f13137208 */ /* 0x000fe20004000000 */
[----:B------:R-:W-:-:S05]  /*08c0*/  VIADD R0, R0, 0x10 ;  /* 0x0000001000007836 */ /* 0x000fca0000000000 */
[----:B-----5:R-:W-:-:S06]  /*08d0*/  DSETP.GEU.AND P0, PT, R10, R18, PT ;  /* 0x000000120a00722a */ /* 0x020fcc0003f0e000 */
[----:B------:R-:W-:Y:S02]  /*08e0*/  FSEL R10, R10, R18, !P0 ;  /* 0x000000120a0a7208 */ /* 0x000fe40004000000 */
[----:B------:R-:W-:-:S06]  /*08f0*/  FSEL R11, R11, R19, !P0 ;  /* 0x000000130b0b7208 */ /* 0x000fcc0004000000 */
[----:B------:R-:W-:-:S06]  /*0900*/  DSETP.GEU.AND P0, PT, R20, R10, PT ;  /* 0x0000000a1400722a */ /* 0x000fcc0003f0e000 */
[----:B------:R-:W-:Y:S02]  /*0910*/  FSEL R16, R20, R10, !P0 ;  /* 0x0000000a14107208 */ /* 0x000fe40004000000 */
[----:B------:R-:W-:Y:S01]  /*0920*/  FSEL R17, R21, R11, !P0 ;  /* 0x0000000b15117208 */ /* 0x000fe20004000000 */
[----:B------:R-:W-:-:S04]  /*0930*/  IMAD.WIDE.U32 R20, R4, 0x8, R8 ;  /* 0x0000000804147825 */ /* 0x000fc800078e0008 */
[--C-:B------:R-:W-:Y:S01]  /*0940*/  IMAD.WIDE.U32 R24, R25, 0x8, R8.reuse ;  /* 0x0000000819187825 */ /* 0x100fe200078e0008 */
[----:B------:R-:W-:Y:S03]  /*0950*/  STG.E.64 desc[UR4][R20.64], R14 ;  /* 0x0000000e14007986 */ /* 0x000fe6000c101b04 */
[----:B------:R-:W-:Y:S01]  /*0960*/  IMAD.WIDE.U32 R22, R23, 0x8, R8 ;  /* 0x0000000817167825 */ /* 0x000fe200078e0008 */
[----:B------:R-:W-:Y:S01]  /*0970*/  IADD3 R5, PT, PT, R5, -0x10, RZ ;  /* 0xfffffff005057810 */ /* 0x000fe20007ffe0ff */
[----:B--2---:R-:W-:-:S06]  /*0980*/  DSETP.GEU.AND P0, PT, R12, R16, PT ;  /* 0x000000100c00722a */ /* 0x004fcc0003f0e000 */
[----:B------:R-:W-:Y:S02]  /*0990*/  FSEL R4, R12, R16, !P0 ;  /* 0x000000100c047208 */ /* 0x000fe40004000000 */
[----:B------:R-:W-:Y:S01]  /*09a0*/  FSEL R28, R13, R17, !P0 ;  /* 0x000000110d1c7208 */ /* 0x000fe20004000000 */
[----:B------:R-:W-:Y:S01]  /*09b0*/  IMAD.WIDE.U32 R12, R27, 0x8, R8 ;  /* 0x000000081b0c7825 */ /* 0x000fe200078e0008 */
[----:B------:R-:W-:-:S03]  /*09c0*/  ISETP.NE.AND P0, PT, R0, RZ, PT ;  /* 0x000000ff0000720c */ /* 0x000fc60003f05270 */
[----:B------:R-:W-:Y:S01]  /*09d0*/  IMAD.WIDE.U32 R26, R29, 0x8, R8 ;  /* 0x000000081d1a7825 */ /* 0x000fe200078e0008 */
[----:B------:R0:W-:Y:S04]  /*09e0*/  STG.E.64 desc[UR4][R12.64], R18 ;  /* 0x000000120c007986 */ /* 0x0001e8000c101b04 */
[----:B------:R1:W-:Y:S04]  /*09f0*/  STG.E.64 desc[UR4][R24.64], R10 ;  /* 0x0000000a18007986 */ /* 0x0003e8000c101b04 */
[----:B------:R1:W-:Y:S01]  /*0a00*/  STG.E.64 desc[UR4][R26.64], R16 ;  /* 0x000000101a007986 */ /* 0x0003e2000c101b04 */
[----:B0-----:R-:W-:Y:S01]  /*0a10*/  MOV R18, R4 ;  /* 0x0000000400127202 */ /* 0x001fe20000000f00 */
[----:B------:R-:W-:-:S05]  /*0a20*/  IMAD.MOV.U32 R19, RZ, RZ, R28 ;  /* 0x000000ffff137224 */ /* 0x000fca00078e001c */
[----:B------:R1:W-:Y:S01]  /*0a30*/  STG.E.64 desc[UR4][R22.64], R18 ;  /* 0x0000001216007986 */ /* 0x0003e2000c101b04 */
[----:B------:R-:W-:Y:S05]  /*0a40*/  @P0 BRA `(.L_x_1) ;  /* 0xfffffff400ec0947 */ /* 0x000fea000383ffff */
[----:B------:R-:W-:-:S07]  /*0a50*/  VIADD R4, R5, 0x6 ;  /* 0x0000000605047836 */ /* 0x000fce0000000000 */
.L_x_0:
[----:B------:R-:W-:-:S13]  /*0a60*/  ISETP.NE.AND P0, PT, R3, RZ, PT ;  /* 0x000000ff0300720c */ /* 0x000fda0003f05270 */
[----:B------:R-:W-:Y:S05]  /*0a70*/  @!P0 EXIT ;  /* 0x000000000000894d */ /* 0x000fea0003800000 */
[----:B------:R-:W-:Y:S02]  /*0a80*/  ISETP.GE.U32.AND P1, PT, R3, 0x8, PT ;  /* 0x000000080300780c */ /* 0x000fe40003f26070 */
[----:B------:R-:W-:-:S04]  /*0a90*/  LOP3.LUT R0, R2, 0x7, RZ, 0xc0, !PT ;  /* 0x0000000702007812 */ /* 0x000fc800078ec0ff */
[----:B------:R-:W-:-:S07]  /*0aa0*/  ISETP.NE.AND P0, PT, R0, RZ, PT ;  /* 0x000000ff0000720c */ /* 0x000fce0003f05270 */
[----:B------:R-:W-:Y:S06]  /*0ab0*/  @!P1 BRA `(.L_x_2) ;  /* 0x0000000400089947 */ /* 0x000fec0003800000 */
[----:B------:R-:W-:-:S04]  /*0ac0*/  IMAD.WIDE.U32 R20, R4, 0x8, R6 ;  /* 0x0000000804147825 */ /* 0x000fc800078e0006 */
[C---:B------:R-:W-:Y:S02]  /*0ad0*/  VIADD R29, R4.reuse, 0xffffffff ;  /* 0xffffffff041d7836 */ /* 0x040fe40000000000 */
[----:B------:R-:W2:Y:S02]  /*0ae0*/  LDG.E.64.CONSTANT R20, desc[UR4][R20.64] ;  /* 0x0000000414147981 */ /* 0x000ea4000c1e9b00 */
[----:B-1----:R-:W-:Y:S01]  /*0af0*/  IMAD.WIDE.U32 R16, R29, 0x8, R6 ;  /* 0x000000081d107825 */ /* 0x002fe200078e0006 */
[----:B------:R-:W-:-:S05]  /*0b00*/  IADD3 R23, PT, PT, R4, -0x2, RZ ;  /* 0xfffffffe04177810 */ /* 0x000fca0007ffe0ff */
[----:B------:R-:W3:Y:S01]  /*0b10*/  LDG.E.64.CONSTANT R16, desc[UR4][R16.64] ;  /* 0x0000000410107981 */ /* 0x000ee2000c1e9b00 */
[----:B------:R-:W-:-:S06]  /*0b20*/  IMAD.WIDE.U32 R10, R23, 0x8, R6 ;  /* 0x00000008170a7825 */ /* 0x000fcc00078e0006 */
[----:B------:R-:W4:Y:S01]  /*0b30*/  LDG.E.64.CONSTANT R10, desc[UR4][R10.64] ;  /* 0x000000040a0a7981 */ /* 0x000f22000c1e9b00 */
[----:B------:R-:W-:-:S04]  /*0b40*/  VIADD R5, R4, 0xfffffffd ;  /* 0xfffffffd04057836 */ /* 0x000fc80000000000 */
[----:B------:R-:W-:-:S04]  /*0b50*/  IMAD.WIDE.U32 R12, R5, 0x8, R6 ;  /* 0x00000008050c7825 */ /* 0x000fc800078e0006 */
[C---:B------:R-:W-:Y:S02]  /*0b60*/  VIADD R25, R4.reuse, 0xfffffffc ;  /* 0xfffffffc04197836 */ /* 0x040fe40000000000 */
[----:B------:R-:W5:Y:S02]  /*0b70*/  LDG.E.64.CONSTANT R12, desc[UR4][R12.64] ;  /* 0x000000040c0c7981 */ /* 0x000f64000c1e9b00 */
[----:B------:R-:W-:Y:S01]  /*0b80*/  IMAD.WIDE.U32 R14, R25, 0x8, R6 ;  /* 0x00000008190e7825 */ /* 0x000fe200078e0006 */
[----:B------:R-:W-:-:S05]  /*0b90*/  IADD3 R3, PT, PT, R4, -0x5, RZ ;  /* 0xfffffffb04037810 */ /* 0x000fca0007ffe0ff */
[----:B------:R-:W5:Y:S01]  /*0ba0*/  LDG.E.64.CONSTANT R14, desc[UR4][R14.64] ;  /* 0x000000040e0e7981 */ /* 0x000f62000c1e9b00 */
[----:B------:R-:W-:-:S04]  /*0bb0*/  IMAD.WIDE.U32 R26, R4, 0x8, R8 ;  /* 0x00000008041a7825 */ /* 0x000fc800078e0008 */
[----:B------:R-:W-:Y:S01]  /*0bc0*/  IMAD.WIDE.U32 R28, R29, 0x8, R8 ;  /* 0x000000081d1c7825 */ /* 0x000fe200078e0008 */
[----:B--2---:R-:W-:-:S06]  /*0bd0*/  DSETP.GEU.AND P1, PT, R20, R18, PT ;  /* 0x000000121400722a */ /* 0x004fcc0003f2e000 */
[----:B------:R-:W-:Y:S02]  /*0be0*/  FSEL R20, R20, R18, !P1 ;  /* 0x0000001214147208 */ /* 0x000fe40004800000 */
[----:B------:R-:W-:Y:S01]  /*0bf0*/  FSEL R21, R21, R19, !P1 ;  /* 0x0000001315157208 */ /* 0x000fe20004800000 */
[----:B------:R-:W-:-:S05]  /*0c00*/  IMAD.WIDE.U32 R18, R3, 0x8, R6 ;  /* 0x0000000803127825 */ /* 0x000fca00078e0006 */
[----:B---3--:R-:W-:Y:S01]  /*0c10*/  DSETP.GEU.AND P1, PT, R16, R20, PT ;  /* 0x000000141000722a */ /* 0x008fe20003f2e000 */
[----:B------:R-:W2:Y:S04]  /*0c20*/  LDG.E.64.CONSTANT R18, desc[UR4][R18.64] ;  /* 0x0000000412127981 */ /* 0x000ea8000c1e9b00 */
[----:B------:R0:W-:Y:S01]  /*0c30*/  STG.E.64 desc[UR4][R26.64], R20 ;  /* 0x000000141a007986 */ /* 0x0001e2000c101b04 */
[----:B------:R-:W-:Y:S02]  /*0c40*/  FSEL R16, R16, R20, !P1 ;  /* 0x0000001410107208 */ /* 0x000fe40004800000 */
[----:B------:R-:W-:-:S05]  /*0c50*/  FSEL R17, R17, R21, !P1 ;  /* 0x0000001511117208 */ /* 0x000fca0004800000 */
[----:B------:R1:W-:Y:S01]  /*0c60*/  STG.E.64 desc[UR4][R28.64], R16 ;  /* 0x000000101c007986 */ /* 0x0003e2000c101b04 */
[----:B----4-:R-:W-:Y:S01]  /*0c70*/  DSETP.GEU.AND P1, PT, R10, R16, PT ;  /* 0x000000100a00722a */ /* 0x010fe20003f2e000 */
[----:B0-----:R-:W-:-:S05]  /*0c80*/  VIADD R27, R4, 0xfffffffa ;  /* 0xfffffffa041b7836 */ /* 0x001fca0000000000 */
[----:B------:R-:W-:Y:S02]  /*0c90*/  FSEL R10, R10, R16, !P1 ;  /* 0x000000100a0a7208 */ /* 0x000fe40004800000 */
[----:B------:R-:W-:Y:S01]  /*0ca0*/  FSEL R11, R11, R17, !P1 ;  /* 0x000000110b0b7208 */ /* 0x000fe20004800000 */
[----:B-1----:R-:W-:-:S05]  /*0cb0*/  IMAD.WIDE.U32 R28, R27, 0x8, R6 ;  /* 0x000000081b1c7825 */ /* 0x002fca00078e0006 */
[----:B-----5:R-:W-:Y:S01]  /*0cc0*/  DSETP.GEU.AND P1, PT, R12, R10, PT ;  /* 0x0000000a0c00722a */ /* 0x020fe20003f2e000 */
[----:B------:R0:W3:Y:S05]  /*0cd0*/  LDG.E.64.CONSTANT R16, desc[UR4][R28.64] ;  /* 0x000000041c107981 */ /* 0x0000ea000c1e9b00 */
[----:B------:R-:W-:Y:S02]  /*0ce0*/  FSEL R12, R12, R10, !P1 ;  /* 0x0000000a0c0c7208 */ /* 0x000fe40004800000 */
[----:B------:R-:W-:Y:S01]  /*0cf0*/  FSEL R13, R13, R11, !P1 ;  /* 0x0000000b0d0d7208 */ /* 0x000fe20004800000 */
[----:B0-----:R-:W-:-:S05]  /*0d00*/  VIADD R29, R4, 0xfffffff9 ;  /* 0xfffffff9041d7836 */ /* 0x001fca0000000000 */
[----:B------:R-:W-:Y:S01]  /*0d10*/  DSETP.GEU.AND P1, PT, R14, R12, PT ;  /* 0x0000000c0e00722a */ /* 0x000fe20003f2e000 */
[----:B------:R-:W-:-:S05]  /*0d20*/  IMAD.WIDE.U32 R20, R29, 0x8, R6 ;  /* 0x000000081d147825 */ /* 0x000fca00078e0006 */
[----:B------:R-:W-:Y:S02]  /*0d30*/  FSEL R14, R14, R12, !P1 ;  /* 0x0000000c0e0e7208 */ /* 0x000fe40004800000 */
[----:B------:R-:W-:Y:S01]  /*0d40*/  FSEL R15, R15, R13, !P1 ;  /* 0x0000000d0f0f7208 */ /* 0x000fe20004800000 */
[----:B------:R-:W4:Y:S01]  /*0d50*/  LDG.E.64.CONSTANT R20, desc[UR4][R20.64] ;  /* 0x0000000414147981 */ /* 0x000f22000c1e9b00 */
[----:B------:R-:W-:-:S05]  /*0d60*/  IMAD.WIDE.U32 R22, R23, 0x8, R8 ;  /* 0x0000000817167825 */ /* 0x000fca00078e0008 */
[----:B------:R0:W-:Y:S01]  /*0d70*/  STG.E.64 desc[UR4][R22.64], R10 ;  /* 0x0000000a16007986 */ /* 0x0001e2000c101b04 */
[----:B------:R-:W-:-:S04]  /*0d80*/  IMAD.WIDE.U32 R24, R25, 0x8, R8 ;  /* 0x0000000819187825 */ /* 0x000fc800078e0008 */
[----:B0-----:R-:W-:-:S05]  /*0d90*/  IMAD.WIDE.U32 R10, R5, 0x8, R8 ;  /* 0x00000008050a7825 */ /* 0x001fca00078e0008 */
[----:B------:R0:W-:Y:S01]  /*0da0*/  STG.E.64 desc[UR4][R10.64], R12 ;  /* 0x0000000c0a007986 */ /* 0x0001e2000c101b04 */
[----:B------:R-:W-:-:S03]  /*0db0*/  IMAD.WIDE.U32 R26, R27, 0x8, R8 ;  /* 0x000000081b1a7825 */ /* 0x000fc600078e0008 */
[----:B------:R-:W-:Y:S01]  /*0dc0*/  STG.E.64 desc[UR4][R24.64], R14 ;  /* 0x0000000e18007986 */ /* 0x000fe2000c101b04 */
[----:B0-----:R-:W-:-:S04]  /*0dd0*/  IMAD.WIDE.U32 R12, R3, 0x8, R8 ;  /* 0x00000008030c7825 */ /* 0x001fc800078e0008 */
[----:B------:R-:W-:Y:S01]  /*0de0*/  VIADD R4, R4, 0xfffffff8 ;  /* 0xfffffff804047836 */ /* 0x000fe20000000000 */
[----:B--2---:R-:W-:-:S06]  /*0df0*/  DSETP.GEU.AND P1, PT, R18, R14, PT ;  /* 0x0000000e1200722a */ /* 0x004fcc0003f2e000 */
[----:B------:R-:W-:Y:S02]  /*0e00*/  FSEL R18, R18, R14, !P1 ;  /* 0x0000000e12127208 */ /* 0x000fe40004800000 */
[----:B------:R-:W-:-:S06]  /*0e10*/  FSEL R19, R19, R15, !P1 ;  /* 0x0000000f13137208 */ /* 0x000fcc0004800000 */
[----:B---3--:R-:W-:-:S06]  /*0e20*/  DSETP.GEU.AND P1, PT, R16, R18, PT ;  /* 0x000000121000722a */ /* 0x008fcc0003f2e000 */
[----:B------:R-:W-:Y:S02]  /*0e30*/  FSEL R16, R16, R18, !P1 ;  /* 0x0000001210107208 */ /* 0x000fe40004800000 */
[----:B------:R-:W-:Y:S01]  /*0e40*/  FSEL R17, R17, R19, !P1 ;  /* 0x0000001311117208 */ /* 0x000fe20004800000 */
[----:B------:R0:W-:Y:S05]  /*0e50*/  STG.E.64 desc[UR4][R12.64], R18 ;  /* 0x000000120c007986 */ /* 0x0001ea000c101b04 */
[----:B----4-:R-:W-:-:S06]  /*0e60*/  DSETP.GEU.AND P1, PT, R20, R16, PT ;  /* 0x000000101400722a */ /* 0x010fcc0003f2e000 */
[----:B------:R-:W-:Y:S02]  /*0e70*/  FSEL R22, R21, R17, !P1 ;  /* 0x0000001115167208 */ /* 0x000fe40004800000 */
[----:B------:R-:W-:Y:S01]  /*0e80*/  FSEL R3, R20, R16, !P1 ;  /* 0x0000001014037208 */ /* 0x000fe20004800000 */
[----:B------:R-:W-:-:S03]  /*0e90*/  IMAD.WIDE.U32 R20, R29, 0x8, R8 ;  /* 0x000000081d147825 */ /* 0x000fc600078e0008 */
[----:B0-----:R-:W-:Y:S01]  /*0ea0*/  MOV R18, R3 ;  /* 0x0000000300127202 */ /* 0x001fe20000000f00 */
[----:B------:R-:W-:Y:S01]  /*0eb0*/  IMAD.MOV.U32 R19, RZ, RZ, R22 ;  /* 0x000000ffff137224 */ /* 0x000fe200078e0016 */
[----:B------:R0:W-:Y:S04]  /*0ec0*/  STG.E.64 desc[UR4][R26.64], R16 ;  /* 0x000000101a007986 */ /* 0x0001e8000c101b04 */
[----:B------:R0:W-:Y:S02]  /*0ed0*/  STG.E.64 desc[UR4][R20.64], R18 ;  /* 0x0000001214007986 */ /* 0x0001e4000c101b04 */
.L_x_2:
[----:B------:R-:W-:Y:S05]  /*0ee0*/  @!P0 EXIT ;  /* 0x000000000000894d */ /* 0x000fea0003800000 */
[----:B------:R-:W-:Y:S02]  /*0ef0*/  ISETP.GE.U32.AND P1, PT, R0, 0x4, PT ;  /* 0x000000040000780c */ /* 0x000fe40003f26070 */
[----:B------:R-:W-:-:S04]  /*0f00*/  LOP3.LUT R5, R2, 0x3, RZ, 0xc0, !PT ;  /* 0x0000000302057812 */ /* 0x000fc800078ec0ff */
[----:B------:R-:W-:-:S07]  /*0f10*/  ISETP.NE.AND P0, PT, R5, RZ, PT ;  /* 0x000000ff0500720c */ /* 0x000fce0003f05270 */
[----:B------:R-:W-:Y:S06]  /*0f20*/  @!P1 BRA `(.L_x_3) ;  /* 0x0000000000889947 */ /* 0x000fec0003800000 */
[C---:B-1----:R-:W-:Y:S01]  /*0f30*/  IMAD.WIDE.U32 R10, R4.reuse, 0x8, R6 ;  /* 0x00000008040a7825 */ /* 0x042fe200078e0006 */
[----:B0-----:R-:W-:-:S05]  /*0f40*/  IADD3 R17, PT, PT, R4, -0x1, RZ ;  /* 0xffffffff04117810 */ /* 0x001fca0007ffe0ff */
[----:B------:R-:W2:Y:S01]  /*0f50*/  LDG.E.64.CONSTANT R10, desc[UR4][R10.64] ;  /* 0x000000040a0a7981 */ /* 0x000ea2000c1e9b00 */
[----:B------:R-:W-:-:S04]  /*0f60*/  IMAD.WIDE.U32 R14, R17, 0x8, R6 ;  /* 0x00000008110e7825 */ /* 0x000fc800078e0006 */
[C---:B------:R-:W-:Y:S02]  /*0f70*/  VIADD R21, R4.reuse, 0xfffffffe ;  /* 0xfffffffe04157836 */ /* 0x040fe40000000000 */
[----:B------:R-:W3:Y:S02]  /*0f80*/  LDG.E.64.CONSTANT R14, desc[UR4][R14.64] ;  /* 0x000000040e0e7981 */ /* 0x000ee4000c1e9b00 */
[----:B------:R-:W-:Y:S01]  /*0f90*/  IMAD.WIDE.U32 R22, R21, 0x8, R6 ;  /* 0x0000000815167825 */ /* 0x000fe200078e0006 */
[----:B------:R-:W-:-:S05]  /*0fa0*/  IADD3 R13, PT, PT, R4, -0x3, RZ ;  /* 0xfffffffd040d7810 */ /* 0x000fca0007ffe0ff */
[----:B------:R-:W4:Y:S01]  /*0fb0*/  LDG.E.64.CONSTANT R22, desc[UR4][R22.64] ;  /* 0x0000000416167981 */ /* 0x000f22000c1e9b00 */
[----:B------:R-:W-:-:S06]  /*0fc0*/  IMAD.WIDE.U32 R2, R13, 0x8, R6 ;  /* 0x000000080d027825 */ /* 0x000fcc00078e0006 */
[----:B------:R-:W5:Y:S01]  /*0fd0*/  LDG.E.64.CONSTANT R2, desc[UR4][R2.64] ;  /* 0x0000000402027981 */ /* 0x000f62000c1e9b00 */
[----:B------:R-:W-:-:S04]  /*0fe0*/  IMAD.WIDE.U32 R16, R17, 0x8, R8 ;  /* 0x0000000811107825 */ /* 0x000fc800078e0008 */
[----:B------:R-:W-:Y:S01]  /*0ff0*/  IMAD.WIDE.U32 R20, R21, 0x8, R8 ;  /* 0x0000000815147825 */ /* 0x000fe200078e0008 */
[----:B--2---:R-:W-:-:S06]  /*1000*/  DSETP.GEU.AND P1, PT, R10, R18, PT ;  /* 0x000000120a00722a */ /* 0x004fcc0003f2e000 */
[----:B------:R-:W-:Y:S02]  /*1010*/  FSEL R10, R10, R18, !P1 ;  /* 0x000000120a0a7208 */ /* 0x000fe40004800000 */
[----:B------:R-:W-:-:S06]  /*1020*/  FSEL R11, R11, R19, !P1 ;  /* 0x000000130b0b7208 */ /* 0x000fcc0004800000 */
[----:B---3--:R-:W-:-:S06]  /*1030*/  DSETP.GEU.AND P1, PT, R14, R10, PT ;  /* 0x0000000a0e00722a */ /* 0x008fcc0003f2e000 */
[----:B------:R-:W-:Y:S02]  /*1040*/  FSEL R14, R14, R10, !P1 ;  /* 0x0000000a0e0e7208 */ /* 0x000fe40004800000 */
[----:B------:R-:W-:-:S06]  /*1050*/  FSEL R15, R15, R11, !P1 ;  /* 0x0000000b0f0f7208 */ /* 0x000fcc0004800000 */
[----:B----4-:R-:W-:-:S06]  /*1060*/  DSETP.GEU.AND P1, PT, R22, R14, PT ;  /* 0x0000000e1600722a */ /* 0x010fcc0003f2e000 */
[----:B------:R-:W-:Y:S02]  /*1070*/  FSEL R18, R22, R14, !P1 ;  /* 0x0000000e16127208 */ /* 0x000fe40004800000 */
[----:B------:R-:W-:Y:S01]  /*1080*/  FSEL R19, R23, R15, !P1 ;  /* 0x0000000f17137208 */ /* 0x000fe20004800000 */
[----:B------:R-:W-:-:S04]  /*1090*/  IMAD.WIDE.U32 R22, R4, 0x8, R8 ;  /* 0x0000000804167825 */ /* 0x000fc800078e0008 */
[----:B------:R-:W-:Y:S01]  /*10a0*/  VIADD R4, R4, 0xfffffffc ;  /* 0xfffffffc04047836 */ /* 0x000fe20000000000 */
[----:B-----5:R-:W-:Y:S01]  /*10b0*/  DSETP.GEU.AND P1, PT, R2, R18, PT ;  /* 0x000000120200722a */ /* 0x020fe20003f2e000 */
[----:B------:R-:W-:Y:S04]  /*10c0*/  STG.E.64 desc[UR4][R22.64], R10 ;  /* 0x0000000a16007986 */ /* 0x000fe8000c101b04 */
[----:B------:R-:W-:Y:S01]  /*10d0*/  STG.E.64 desc[UR4][R16.64], R14 ;  /* 0x0000000e10007986 */ /* 0x000fe2000c101b04 */
[----:B------:R-:W-:Y:S02]  /*10e0*/  FSEL R0, R2, R18, !P1 ;  /* 0x0000001202007208 */ /* 0x000fe40004800000 */
[----:B------:R-:W-:Y:S01]  /*10f0*/  FSEL R25, R3, R19, !P1 ;  /* 0x0000001303197208 */ /* 0x000fe20004800000 */
[----:B------:R0:W-:Y:S01]  /*1100*/  STG.E.64 desc[UR4][R20.64], R18 ;  /* 0x0000001214007986 */ /* 0x0001e2000c101b04 */
[----:B------:R-:W-:-:S04]  /*1110*/  IMAD.WIDE.U32 R2, R13, 0x8, R8 ;  /* 0x000000080d027825 */ /* 0x000fc800078e0008 */
[----:B0-----:R-:W-:Y:S01]  /*1120*/  IMAD.MOV.U32 R18, RZ, RZ, R0 ;  /* 0x000000ffff127224 */ /* 0x001fe200078e0000 */
[----:B------:R-:W-:-:S05]  /*1130*/  MOV R19, R25 ;  /* 0x0000001900137202 */ /* 0x000fca0000000f00 */
[----:B------:R2:W-:Y:S02]  /*1140*/  STG.E.64 desc[UR4][R2.64], R18 ;  /* 0x0000001202007986 */ /* 0x0005e4000c101b04 */
.L_x_3:
[----:B------:R-:W-:Y:S05]  /*1150*/  @!P0 EXIT ;  /* 0x000000000000894d */ /* 0x000fea0003800000 */
[----:B------:R-:W-:-:S07]  /*1160*/  IADD3 R5, PT, PT, -R5, RZ, RZ ;  /* 0x000000ff05057210 */ /* 0x000fce0007ffe1ff */
.L_x_4:
[----:B--2---:R-:W-:-:S06]  /*1170*/  IMAD.WIDE.U32 R2, R4, 0x8, R6 ;  /* 0x0000000804027825 */ /* 0x004fcc00078e0006 */
[----:B------:R-:W2:Y:S01]  /*1180*/  LDG.E.64.CONSTANT R2, desc[UR4][R2.64] ;  /* 0x0000000402027981 */ /* 0x000ea2000c1e9b00 */
[----:B------:R-:W-:Y:S02]  /*1190*/  VIADD R5, R5, 0x1 ;  /* 0x0000000105057836 */ /* 0x000fe40000000000 */
[C---:B-1-3--:R-:W-:Y:S01]  /*11a0*/  IMAD.WIDE.U32 R10, R4.reuse, 0x8, R8 ;  /* 0x00000008040a7825 */ /* 0x04afe200078e0008 */
[----:B------:R-:W-:Y:S01]  /*11b0*/  IADD3 R4, PT, PT, R4, -0x1, RZ ;  /* 0xffffffff04047810 */ /* 0x000fe20007ffe0ff */
[----:B--2---:R-:W-:-:S06]  /*11c0*/  DSETP.GEU.AND P0, PT, R2, R18, PT ;  /* 0x000000120200722a */ /* 0x004fcc0003f0e000 */
[----:B0-----:R-:W-:Y:S02]  /*11d0*/  FSEL R18, R2, R18, !P0 ;  /* 0x0000001202127208 */ /* 0x001fe40004000000 */
[----:B------:R-:W-:Y:S02]  /*11e0*/  FSEL R19, R3, R19, !P0 ;  /* 0x0000001303137208 */ /* 0x000fe40004000000 */
[----:B------:R-:W-:-:S03]  /*11f0*/  ISETP.NE.AND P0, PT, R5, RZ, PT ;  /* 0x000000ff0500720c */ /* 0x000fc60003f05270 */
[----:B------:R3:W-:Y:S10]  /*1200*/  STG.E.64 desc[UR4][R10.64], R18 ;  /* 0x000000120a007986 */ /* 0x0007f4000c101b04 */
[----:B------:R-:W-:Y:S05]  /*1210*/  @P0 BRA `(.L_x_4) ;  /* 0xfffffffc00d40947 */ /* 0x000fea000383ffff */
[----:B------:R-:W-:Y:S05]  /*1220*/  EXIT ;  /* 0x000000000000794d */ /* 0x000fea0003800000 */
.L_x_5:
[----:B------:R-:W-:-:S00]  /*1230*/  BRA `(.L_x_5) ;  /* 0xfffffffc00fc7947 */ /* 0x000fc0000383ffff */
[----:B------:R-:W-:-:S00]  /*1240*/  NOP ;  /* 0x0000000000007918 */ /* 0x000fc00000000000 */
        /* <DEDUP_REMOVED lines=11> */
.L_x_6:


//--------------------- .nv.shared.reserved.0     --------------------------
	.section	.nv.shared.reserved.0,"aw",@nobits
	.weak		__nv_reservedSMEM_offset_0_alias
	.size		__nv_reservedSMEM_offset_0_alias, 0, 64
	.other		__nv_reservedSMEM_offset_0_alias,@"STO_CUDA_RESERVED_SHARED STV_DEFAULT"
__nv_reservedSMEM_offset_0_alias:
	.zero		0
	.zero		64


//--------------------- .nv.constant0._Z19rev_cummin64_kernelPKdPdii --------------------------
	.section	.nv.constant0._Z19rev_cummin64_kernelPKdPdii,"a",@progbits
	.sectionflags	@""
	.align	4
.nv.constant0._Z19rev_cummin64_kernelPKdPdii:
	.zero		920


//--------------------- SYMBOLS --------------------------

	.type		.nv.reservedSmem.offset0,@object
	.size		.nv.reservedSmem.offset0,0x4
